//
// Generated by NVIDIA NVVM Compiler
//
// Compiler Build ID: CL-36424714
// Cuda compilation tools, release 13.0, V13.0.88
// Based on NVVM 20.0.0
//

.version 9.0
.target sm_100
.address_size 64

	// .globl	map_fun

.visible .entry map_fun(
	.param .u64 .ptr .align 1 map_fun_param_0,
	.param .u32 map_fun_param_1
)
{
	.reg .pred 	%p<2>;
	.reg .b32 	%r<6>;
	.reg .b32 	%f<3>;
	.reg .b64 	%rd<5>;

	ld.param.u64 	%rd1, [map_fun_param_0];
	ld.param.u32 	%r2, [map_fun_param_1];
	mov.u32 	%r3, %tid.x;
	mov.u32 	%r4, %ntid.x;
	mov.u32 	%r5, %ctaid.x;
	mad.lo.s32 	%r1, %r4, %r5, %r3;
	setp.ge.s32 	%p1, %r1, %r2;
	@%p1 bra 	$L__BB0_2;
	cvta.to.global.u64 	%rd2, %rd1;
	mul.wide.s32 	%rd3, %r1, 4;
	add.s64 	%rd4, %rd2, %rd3;
	ld.global.f32 	%f1, [%rd4];
	fma.rn.f32 	%f2, %f1, %f1, 0fC1200000;
	st.global.f32 	[%rd4], %f2;
$L__BB0_2:
	ret;

}


// ===== COMPILED SASS (sm_100) =====

	.target	sm_100

	.elftype	@"ET_EXEC"


//--------------------- .note.nv.tkinfo           --------------------------
	.section	.note.nv.tkinfo,"",@"SHT_NOTE"
	.sectionflags	@"SHF_NOTE_NV_TKINFO"
	.tkinfo
        /*0018*/ 	.word	0x00000002
        /*0030*/ 	.string	""
        /*0030*/ 	.string	"ptxas"
        /*0030*/ 	.string	"Cuda compilation tools, release 13.0, V13.0.88"
        /*0030*/ 	.string	"Build cuda_13.0.r13.0/compiler.36424714_0"
        /*0030*/ 	.string	"-arch sm_100 -m 64 "



//--------------------- .note.nv.cuinfo           --------------------------
	.section	.note.nv.cuinfo,"",@"SHT_NOTE"
	.sectionflags	@"SHF_NOTE_NV_CUINFO"
        /*0018*/ 	.short	0x0002
        /*001a*/ 	.short	0x0064
        /*001c*/ 	.short	0x0082
	.zero		2


//--------------------- .nv.info                  --------------------------
	.section	.nv.info,"",@"SHT_CUDA_INFO"
	.align	4


	//----- nvinfo : EIATTR_REGCOUNT
	.align		4
        /*0000*/ 	.byte	0x04, 0x2f
        /*0002*/ 	.short	(.L_1 - .L_0)
	.align		4
.L_0:
        /*0004*/ 	.word	index@(map_fun)
        /*0008*/ 	.word	0x00000008


	//----- nvinfo : EIATTR_FRAME_SIZE
	.align		4
.L_1:
        /*000c*/ 	.byte	0x04, 0x11
        /*000e*/ 	.short	(.L_3 - .L_2)
	.align		4
.L_2:
        /*0010*/ 	.word	index@(map_fun)
        /*0014*/ 	.word	0x00000000


	//----- nvinfo : EIATTR_MIN_STACK_SIZE
	.align		4
.L_3:
        /*0018*/ 	.byte	0x04, 0x12
        /*001a*/ 	.short	(.L_5 - .L_4)
	.align		4
.L_4:
        /*001c*/ 	.word	index@(map_fun)
        /*0020*/ 	.word	0x00000000
.L_5:


//--------------------- .nv.compat                --------------------------
	.section	.nv.compat,"",@"SHT_CUDA_COMPAT_INFO"
	.align	4
        /*0000*/ 	.byte	0x02, 0x09, 0x00, 0x00, 0x02, 0x02, 0x01, 0x00, 0x02, 0x05, 0x05, 0x00, 0x03, 0x07, 0x01, 0x01
        /*0010*/ 	.byte	0x02, 0x03, 0x00, 0x00, 0x02, 0x06, 0x01, 0x00, 0x04, 0x0b, 0x08, 0x00, 0x09, 0x00, 0x00, 0x00
        /*0020*/ 	.byte	0x00, 0x00, 0x00, 0x00


//--------------------- .nv.info.map_fun          --------------------------
	.section	.nv.info.map_fun,"",@"SHT_CUDA_INFO"
	.sectionflags	@""
	.align	4


	//----- nvinfo : EIATTR_CUDA_API_VERSION
	.align		4
        /*0000*/ 	.byte	0x04, 0x37
        /*0002*/ 	.short	(.L_7 - .L_6)
.L_6:
        /*0004*/ 	.word	0x00000082


	//----- nvinfo : EIATTR_KPARAM_INFO
	.align		4
.L_7:
        /*0008*/ 	.byte	0x04, 0x17
        /*000a*/ 	.short	(.L_9 - .L_8)
.L_8:
        /*000c*/ 	.word	0x00000000
        /*0010*/ 	.short	0x0001
        /*0012*/ 	.short	0x0008
        /*0014*/ 	.byte	0x00, 0xf0, 0x11, 0x00


	//----- nvinfo : EIATTR_KPARAM_INFO
	.align		4
.L_9:
        /*0018*/ 	.byte	0x04, 0x17
        /*001a*/ 	.short	(.L_11 - .L_10)
.L_10:
        /*001c*/ 	.word	0x00000000
        /*0020*/ 	.short	0x0000
        /*0022*/ 	.short	0x0000
        /*0024*/ 	.byte	0x00, 0xf5, 0x21, 0x00


	//----- nvinfo : EIATTR_SPARSE_MMA_MASK
	.align		4
.L_11:
        /*0028*/ 	.byte	0x03, 0x50
        /*002a*/ 	.short	0x0000


	//----- nvinfo : EIATTR_MAXREG_COUNT
	.align		4
        /*002c*/ 	.byte	0x03, 0x1b
        /*002e*/ 	.short	0x00ff


	//----- nvinfo : EIATTR_MERCURY_ISA_VERSION
	.align		4
        /*0030*/ 	.byte	0x03, 0x5f
        /*0032*/ 	.short	0x0101


	//----- nvinfo : EIATTR_VRC_CTA_INIT_COUNT
	.align		4
        /*0034*/ 	.byte	0x02, 0x4a
	.zero		1
	.zero		1


	//----- nvinfo : EIATTR_EXIT_INSTR_OFFSETS
	.align		4
        /*0038*/ 	.byte	0x04, 0x1c
        /*003a*/ 	.short	(.L_13 - .L_12)


	//   ....[0]....
.L_12:
        /*003c*/ 	.word	0x00000070


	//   ....[1]....
        /*0040*/ 	.word	0x000000e0


	//----- nvinfo : EIATTR_CBANK_PARAM_SIZE
	.align		4
.L_13:
        /*0044*/ 	.byte	0x03, 0x19
        /*0046*/ 	.short	0x000c


	//----- nvinfo : EIATTR_PARAM_CBANK
	.align		4
        /*0048*/ 	.byte	0x04, 0x0a
        /*004a*/ 	.short	(.L_15 - .L_14)
	.align		4
.L_14:
        /*004c*/ 	.word	index@(.nv.constant0.map_fun)
        /*0050*/ 	.short	0x0380
        /*0052*/ 	.short	0x000c


	//----- nvinfo : EIATTR_SW_WAR
	.align		4
.L_15:
        /*0054*/ 	.byte	0x04, 0x36
        /*0056*/ 	.short	(.L_17 - .L_16)
.L_16:
        /*0058*/ 	.word	0x00000008
.L_17:


//--------------------- .nv.callgraph             --------------------------
	.section	.nv.callgraph,"",@"SHT_CUDA_CALLGRAPH"
	.align	4
	.sectionentsize	8
	.align		4
        /*0000*/ 	.word	0x00000000
	.align		4
        /*0004*/ 	.word	0xffffffff
	.align		4
        /*0008*/ 	.word	0x00000000
	.align		4
        /*000c*/ 	.word	0xfffffffe
	.align		4
        /*0010*/ 	.word	0x00000000
	.align		4
        /*0014*/ 	.word	0xfffffffd
	.align		4
        /*0018*/ 	.word	0x00000000
	.align		4
        /*001c*/ 	.word	0xfffffffc


//--------------------- .text.map_fun             --------------------------
	.section	.text.map_fun,"ax",@progbits
	.align	128
        .global         map_fun
        .type           map_fun,@function
        .size           map_fun,(.L_x_1 - map_fun)
        .other          map_fun,@"STO_CUDA_ENTRY STV_DEFAULT"
map_fun:
.text.map_fun:
[----:B------:R-:W-:Y:S01]  /*0000*/  LDC R1, c[0x0][0x37c] ;  /* 0x0000df00ff017b82 */ /* 0x000fe20000000800 */
[----:B------:R-:W0:Y:S01]  /*0010*/  S2R R5, SR_TID.X ;  /* 0x0000000000057919 */ /* 0x000e220000002100 */
[----:B------:R-:W0:Y:S01]  /*0020*/  LDCU UR4, c[0x0][0x360] ;  /* 0x00006c00ff0477ac */ /* 0x000e220008000800 */
[----:B------:R-:W0:Y:S01]  /*0030*/  S2R R0, SR_CTAID.X ;  /* 0x0000000000007919 */ /* 0x000e220000002500 */
[----:B------:R-:W1:Y:S01]  /*0040*/  LDCU UR5, c[0x0][0x388] ;  /* 0x00007100ff0577ac */ /* 0x000e620008000800 */
[----:B0-----:R-:W-:-:S05]  /*0050*/  IMAD R5, R0, UR4, R5 ;  /* 0x0000000400057c24 */ /* 0x001fca000f8e0205 */
[----:B-1----:R-:W-:-:S13]  /*0060*/  ISETP.GE.AND P0, PT, R5, UR5, PT ;  /* 0x0000000505007c0c */ /* 0x002fda000bf06270 */
[----:B------:R-:W-:Y:S05]  /*0070*/  @P0 EXIT ;  /* 0x000000000000094d */ /* 0x000fea0003800000 */
[----:B------:R-:W0:Y:S01]  /*0080*/  LDC.64 R2, c[0x0][0x380] ;  /* 0x0000e000ff027b82 */ /* 0x000e220000000a00 */
[----:B------:R-:W1:Y:S01]  /*0090*/  LDCU.64 UR4, c[0x0][0x358] ;  /* 0x00006b00ff0477ac */ /* 0x000e620008000a00 */
[----:B0-----:R-:W-:-:S05]  /*00a0*/  IMAD.WIDE R2, R5, 0x4, R2 ;  /* 0x0000000405027825 */ /* 0x001fca00078e0202 */
[----:B-1----:R-:W2:Y:S02]  /*00b0*/  LDG.E R0, desc[UR4][R2.64] ;  /* 0x0000000402007981 */ /* 0x002ea4000c1e1900 */
[----:B--2---:R-:W-:-:S05]  /*00c0*/  FFMA R5, R0, R0, -10 ;  /* 0xc120000000057423 */ /* 0x004fca0000000000 */
[----:B------:R-:W-:Y:S01]  /*00d0*/  STG.E desc[UR4][R2.64], R5 ;  /* 0x0000000502007986 */ /* 0x000fe2000c101904 */
[----:B------:R-:W-:Y:S05]  /*00e0*/  EXIT ;  /* 0x000000000000794d */ /* 0x000fea0003800000 */
.L_x_0:
[----:B------:R-:W-:-:S00]  /*00f0*/  BRA `(.L_x_0) ;  /* 0xfffffffc00fc7947 */ /* 0x000fc0000383ffff */
[----:B------:R-:W-:-:S00]  /*0100*/  NOP ;  /* 0x0000000000007918 */ /* 0x000fc00000000000 */
[----:B------:R-:W-:-:S00]  /*0110*/  NOP ;  /* 0x0000000000007918 */ /* 0x000fc00000000000 */
[----:B------:R-:W-:-:S00]  /*0120*/  NOP ;  /* 0x0000000000007918 */ /* 0x000fc00000000000 */
[----:B------:R-:W-:-:S00]  /*0130*/  NOP ;  /* 0x0000000000007918 */ /* 0x000fc00000000000 */
[----:B------:R-:W-:-:S00]  /*0140*/  NOP ;  /* 0x0000000000007918 */ /* 0x000fc00000000000 */
[----:B------:R-:W-:-:S00]  /*0150*/  NOP ;  /* 0x0000000000007918 */ /* 0x000fc00000000000 */
[----:B------:R-:W-:-:S00]  /*0160*/  NOP ;  /* 0x0000000000007918 */ /* 0x000fc00000000000 */
[----:B------:R-:W-:-:S00]  /*0170*/  NOP ;  /* 0x0000000000007918 */ /* 0x000fc00000000000 */
.L_x_1:


//--------------------- .nv.shared.reserved.0     --------------------------
	.section	.nv.shared.reserved.0,"aw",@nobits
	.weak		__nv_reservedSMEM_offset_0_alias
	.size		__nv_reservedSMEM_offset_0_alias, 0, 64
	.other		__nv_reservedSMEM_offset_0_alias,@"STO_CUDA_RESERVED_SHARED STV_DEFAULT"
__nv_reservedSMEM_offset_0_alias:
	.zero		0
	.zero		64


//--------------------- .nv.constant0.map_fun     --------------------------
	.section	.nv.constant0.map_fun,"a",@progbits
	.sectionflags	@""
	.align	4
.nv.constant0.map_fun:
	.zero		908


//--------------------- SYMBOLS --------------------------

	.type		.nv.reservedSmem.offset0,@object
	.size		.nv.reservedSmem.offset0,0x4
